//
// Generated by NVIDIA NVVM Compiler
//
// Compiler Build ID: CL-36424714
// Cuda compilation tools, release 13.0, V13.0.88
// Based on NVVM 20.0.0
//

.version 9.0
.target sm_100
.address_size 64

	// .globl	_Z3addPfS_S_ii

.visible .entry _Z3addPfS_S_ii(
	.param .u64 .ptr .align 1 _Z3addPfS_S_ii_param_0,
	.param .u64 .ptr .align 1 _Z3addPfS_S_ii_param_1,
	.param .u64 .ptr .align 1 _Z3addPfS_S_ii_param_2,
	.param .u32 _Z3addPfS_S_ii_param_3,
	.param .u32 _Z3addPfS_S_ii_param_4
)
{
	.reg .pred 	%p<2>;
	.reg .b32 	%r<8>;
	.reg .b32 	%f<4>;
	.reg .b64 	%rd<11>;

	ld.param.u64 	%rd1, [_Z3addPfS_S_ii_param_0];
	ld.param.u64 	%rd2, [_Z3addPfS_S_ii_param_1];
	ld.param.u64 	%rd3, [_Z3addPfS_S_ii_param_2];
	ld.param.u32 	%r2, [_Z3addPfS_S_ii_param_3];
	ld.param.u32 	%r3, [_Z3addPfS_S_ii_param_4];
	mov.u32 	%r4, %ctaid.x;
	mov.u32 	%r5, %ntid.x;
	mov.u32 	%r6, %tid.x;
	mad.lo.s32 	%r7, %r4, %r5, %r6;
	add.s32 	%r1, %r7, %r3;
	setp.ge.s32 	%p1, %r1, %r2;
	@%p1 bra 	$L__BB0_2;
	cvta.to.global.u64 	%rd4, %rd1;
	cvta.to.global.u64 	%rd5, %rd2;
	cvta.to.global.u64 	%rd6, %rd3;
	mul.wide.s32 	%rd7, %r1, 4;
	add.s64 	%rd8, %rd4, %rd7;
	ld.global.f32 	%f1, [%rd8];
	add.s64 	%rd9, %rd5, %rd7;
	ld.global.f32 	%f2, [%rd9];
	add.f32 	%f3, %f1, %f2;
	add.s64 	%rd10, %rd6, %rd7;
	st.global.f32 	[%rd10], %f3;
$L__BB0_2:
	ret;

}


// ===== COMPILED SASS (sm_100) =====

	.target	sm_100

	.elftype	@"ET_EXEC"


//--------------------- .note.nv.tkinfo           --------------------------
	.section	.note.nv.tkinfo,"",@"SHT_NOTE"
	.sectionflags	@"SHF_NOTE_NV_TKINFO"
	.tkinfo
        /*0018*/ 	.word	0x00000002
        /*0030*/ 	.string	""
        /*0030*/ 	.string	"ptxas"
        /*0030*/ 	.string	"Cuda compilation tools, release 13.0, V13.0.88"
        /*0030*/ 	.string	"Build cuda_13.0.r13.0/compiler.36424714_0"
        /*0030*/ 	.string	"-arch sm_100 -m 64 "



//--------------------- .note.nv.cuinfo           --------------------------
	.section	.note.nv.cuinfo,"",@"SHT_NOTE"
	.sectionflags	@"SHF_NOTE_NV_CUINFO"
        /*0018*/ 	.short	0x0002
        /*001a*/ 	.short	0x0064
        /*001c*/ 	.short	0x0082
	.zero		2


//--------------------- .nv.info                  --------------------------
	.section	.nv.info,"",@"SHT_CUDA_INFO"
	.align	4


	//----- nvinfo : EIATTR_REGCOUNT
	.align		4
        /*0000*/ 	.byte	0x04, 0x2f
        /*0002*/ 	.short	(.L_1 - .L_0)
	.align		4
.L_0:
        /*0004*/ 	.word	index@(_Z3addPfS_S_ii)
        /*0008*/ 	.word	0x0000000c


	//----- nvinfo : EIATTR_FRAME_SIZE
	.align		4
.L_1:
        /*000c*/ 	.byte	0x04, 0x11
        /*000e*/ 	.short	(.L_3 - .L_2)
	.align		4
.L_2:
        /*0010*/ 	.word	index@(_Z3addPfS_S_ii)
        /*0014*/ 	.word	0x00000000


	//----- nvinfo : EIATTR_MIN_STACK_SIZE
	.align		4
.L_3:
        /*0018*/ 	.byte	0x04, 0x12
        /*001a*/ 	.short	(.L_5 - .L_4)
	.align		4
.L_4:
        /*001c*/ 	.word	index@(_Z3addPfS_S_ii)
        /*0020*/ 	.word	0x00000000
.L_5:


//--------------------- .nv.compat                --------------------------
	.section	.nv.compat,"",@"SHT_CUDA_COMPAT_INFO"
	.align	4
        /*0000*/ 	.byte	0x02, 0x09, 0x00, 0x00, 0x02, 0x02, 0x01, 0x00, 0x02, 0x05, 0x05, 0x00, 0x03, 0x07, 0x01, 0x01
        /*0010*/ 	.byte	0x02, 0x03, 0x00, 0x00, 0x02, 0x06, 0x01, 0x00, 0x04, 0x0b, 0x08, 0x00, 0x09, 0x00, 0x00, 0x00
        /*0020*/ 	.byte	0x00, 0x00, 0x00, 0x00


//--------------------- .nv.info._Z3addPfS_S_ii   --------------------------
	.section	.nv.info._Z3addPfS_S_ii,"",@"SHT_CUDA_INFO"
	.sectionflags	@""
	.align	4


	//----- nvinfo : EIATTR_CUDA_API_VERSION
	.align		4
        /*0000*/ 	.byte	0x04, 0x37
        /*0002*/ 	.short	(.L_7 - .L_6)
.L_6:
        /*0004*/ 	.word	0x00000082


	//----- nvinfo : EIATTR_KPARAM_INFO
	.align		4
.L_7:
        /*0008*/ 	.byte	0x04, 0x17
        /*000a*/ 	.short	(.L_9 - .L_8)
.L_8:
        /*000c*/ 	.word	0x00000000
        /*0010*/ 	.short	0x0004
        /*0012*/ 	.short	0x001c
        /*0014*/ 	.byte	0x00, 0xf0, 0x11, 0x00


	//----- nvinfo : EIATTR_KPARAM_INFO
	.align		4
.L_9:
        /*0018*/ 	.byte	0x04, 0x17
        /*001a*/ 	.short	(.L_11 - .L_10)
.L_10:
        /*001c*/ 	.word	0x00000000
        /*0020*/ 	.short	0x0003
        /*0022*/ 	.short	0x0018
        /*0024*/ 	.byte	0x00, 0xf0, 0x11, 0x00


	//----- nvinfo : EIATTR_KPARAM_INFO
	.align		4
.L_11:
        /*0028*/ 	.byte	0x04, 0x17
        /*002a*/ 	.short	(.L_13 - .L_12)
.L_12:
        /*002c*/ 	.word	0x00000000
        /*0030*/ 	.short	0x0002
        /*0032*/ 	.short	0x0010
        /*0034*/ 	.byte	0x00, 0xf5, 0x21, 0x00


	//----- nvinfo : EIATTR_KPARAM_INFO
	.align		4
.L_13:
        /*0038*/ 	.byte	0x04, 0x17
        /*003a*/ 	.short	(.L_15 - .L_14)
.L_14:
        /*003c*/ 	.word	0x00000000
        /*0040*/ 	.short	0x0001
        /*0042*/ 	.short	0x0008
        /*0044*/ 	.byte	0x00, 0xf5, 0x21, 0x00


	//----- nvinfo : EIATTR_KPARAM_INFO
	.align		4
.L_15:
        /*0048*/ 	.byte	0x04, 0x17
        /*004a*/ 	.short	(.L_17 - .L_16)
.L_16:
        /*004c*/ 	.word	0x00000000
        /*0050*/ 	.short	0x0000
        /*0052*/ 	.short	0x0000
        /*0054*/ 	.byte	0x00, 0xf5, 0x21, 0x00


	//----- nvinfo : EIATTR_SPARSE_MMA_MASK
	.align		4
.L_17:
        /*0058*/ 	.byte	0x03, 0x50
        /*005a*/ 	.short	0x0000


	//----- nvinfo : EIATTR_MAXREG_COUNT
	.align		4
        /*005c*/ 	.byte	0x03, 0x1b
        /*005e*/ 	.short	0x00ff


	//----- nvinfo : EIATTR_MERCURY_ISA_VERSION
	.align		4
        /*0060*/ 	.byte	0x03, 0x5f
        /*0062*/ 	.short	0x0101


	//----- nvinfo : EIATTR_VRC_CTA_INIT_COUNT
	.align		4
        /*0064*/ 	.byte	0x02, 0x4a
	.zero		1
	.zero		1


	//----- nvinfo : EIATTR_EXIT_INSTR_OFFSETS
	.align		4
        /*0068*/ 	.byte	0x04, 0x1c
        /*006a*/ 	.short	(.L_19 - .L_18)


	//   ....[0]....
.L_18:
        /*006c*/ 	.word	0x00000080


	//   ....[1]....
        /*0070*/ 	.word	0x00000140


	//----- nvinfo : EIATTR_CBANK_PARAM_SIZE
	.align		4
.L_19:
        /*0074*/ 	.byte	0x03, 0x19
        /*0076*/ 	.short	0x0020


	//----- nvinfo : EIATTR_PARAM_CBANK
	.align		4
        /*0078*/ 	.byte	0x04, 0x0a
        /*007a*/ 	.short	(.L_21 - .L_20)
	.align		4
.L_20:
        /*007c*/ 	.word	index@(.nv.constant0._Z3addPfS_S_ii)
        /*0080*/ 	.short	0x0380
        /*0082*/ 	.short	0x0020


	//----- nvinfo : EIATTR_SW_WAR
	.align		4
.L_21:
        /*0084*/ 	.byte	0x04, 0x36
        /*0086*/ 	.short	(.L_23 - .L_22)
.L_22:
        /*0088*/ 	.word	0x00000008
.L_23:


//--------------------- .nv.callgraph             --------------------------
	.section	.nv.callgraph,"",@"SHT_CUDA_CALLGRAPH"
	.align	4
	.sectionentsize	8
	.align		4
        /*0000*/ 	.word	0x00000000
	.align		4
        /*0004*/ 	.word	0xffffffff
	.align		4
        /*0008*/ 	.word	0x00000000
	.align		4
        /*000c*/ 	.word	0xfffffffe
	.align		4
        /*0010*/ 	.word	0x00000000
	.align		4
        /*0014*/ 	.word	0xfffffffd
	.align		4
        /*0018*/ 	.word	0x00000000
	.align		4
        /*001c*/ 	.word	0xfffffffc


//--------------------- .text._Z3addPfS_S_ii      --------------------------
	.section	.text._Z3addPfS_S_ii,"ax",@progbits
	.align	128
        .global         _Z3addPfS_S_ii
        .type           _Z3addPfS_S_ii,@function
        .size           _Z3addPfS_S_ii,(.L_x_1 - _Z3addPfS_S_ii)
        .other          _Z3addPfS_S_ii,@"STO_CUDA_ENTRY STV_DEFAULT"
_Z3addPfS_S_ii:
.text._Z3addPfS_S_ii:
[----:B------:R-:W-:Y:S01]  /*0000*/  LDC R1, c[0x0][0x37c] ;  /* 0x0000df00ff017b82 */ /* 0x000fe20000000800 */
[----:B------:R-:W0:Y:S07]  /*0010*/  S2R R3, SR_TID.X ;  /* 0x0000000000037919 */ /* 0x000e2e0000002100 */
[----:B------:R-:W0:Y:S01]  /*0020*/  S2UR UR4, SR_CTAID.X ;  /* 0x00000000000479c3 */ /* 0x000e220000002500 */
[----:B------:R-:W1:Y:S07]  /*0030*/  LDCU.64 UR6, c[0x0][0x398] ;  /* 0x00007300ff0677ac */ /* 0x000e6e0008000a00 */
[----:B------:R-:W0:Y:S02]  /*0040*/  LDC R0, c[0x0][0x360] ;  /* 0x0000d800ff007b82 */ /* 0x000e240000000800 */
[----:B0-----:R-:W-:-:S05]  /*0050*/  IMAD R0, R0, UR4, R3 ;  /* 0x0000000400007c24 */ /* 0x001fca000f8e0203 */
[----:B-1----:R-:W-:-:S04]  /*0060*/  IADD3 R9, PT, PT, R0, UR7, RZ ;  /* 0x0000000700097c10 */ /* 0x002fc8000fffe0ff */
[----:B------:R-:W-:-:S13]  /*0070*/  ISETP.GE.AND P0, PT, R9, UR6, PT ;  /* 0x0000000609007c0c */ /* 0x000fda000bf06270 */
[----:B------:R-:W-:Y:S05]  /*0080*/  @P0 EXIT ;  /* 0x000000000000094d */ /* 0x000fea0003800000 */
[----:B------:R-:W0:Y:S01]  /*0090*/  LDC.64 R2, c[0x0][0x380] ;  /* 0x0000e000ff027b82 */ /* 0x000e220000000a00 */
[----:B------:R-:W1:Y:S07]  /*00a0*/  LDCU.64 UR4, c[0x0][0x358] ;  /* 0x00006b00ff0477ac */ /* 0x000e6e0008000a00 */
[----:B------:R-:W2:Y:S08]  /*00b0*/  LDC.64 R4, c[0x0][0x388] ;  /* 0x0000e200ff047b82 */ /* 0x000eb00000000a00 */
[----:B------:R-:W3:Y:S01]  /*00c0*/  LDC.64 R6, c[0x0][0x390] ;  /* 0x0000e400ff067b82 */ /* 0x000ee20000000a00 */
[----:B0-----:R-:W-:-:S06]  /*00d0*/  IMAD.WIDE R2, R9, 0x4, R2 ;  /* 0x0000000409027825 */ /* 0x001fcc00078e0202 */
[----:B-1----:R-:W4:Y:S01]  /*00e0*/  LDG.E R2, desc[UR4][R2.64] ;  /* 0x0000000402027981 */ /* 0x002f22000c1e1900 */
[----:B--2---:R-:W-:-:S06]  /*00f0*/  IMAD.WIDE R4, R9, 0x4, R4 ;  /* 0x0000000409047825 */ /* 0x004fcc00078e0204 */
[----:B------:R-:W4:Y:S01]  /*0100*/  LDG.E R5, desc[UR4][R4.64] ;  /* 0x0000000404057981 */ /* 0x000f22000c1e1900 */
[----:B---3--:R-:W-:-:S04]  /*0110*/  IMAD.WIDE R6, R9, 0x4, R6 ;  /* 0x0000000409067825 */ /* 0x008fc800078e0206 */
[----:B----4-:R-:W-:-:S05]  /*0120*/  FADD R9, R2, R5 ;  /* 0x0000000502097221 */ /* 0x010fca0000000000 */
[----:B------:R-:W-:Y:S01]  /*0130*/  STG.E desc[UR4][R6.64], R9 ;  /* 0x0000000906007986 */ /* 0x000fe2000c101904 */
[----:B------:R-:W-:Y:S05]  /*0140*/  EXIT ;  /* 0x000000000000794d */ /* 0x000fea0003800000 */
.L_x_0:
[----:B------:R-:W-:-:S00]  /*0150*/  BRA `(.L_x_0) ;  /* 0xfffffffc00fc7947 */ /* 0x000fc0000383ffff */
[----:B------:R-:W-:-:S00]  /*0160*/  NOP ;  /* 0x0000000000007918 */ /* 0x000fc00000000000 */
        /* <DEDUP_REMOVED lines=9> */
.L_x_1:


//--------------------- .nv.shared.reserved.0     --------------------------
	.section	.nv.shared.reserved.0,"aw",@nobits
	.weak		__nv_reservedSMEM_offset_0_alias
	.size		__nv_reservedSMEM_offset_0_alias, 0, 64
	.other		__nv_reservedSMEM_offset_0_alias,@"STO_CUDA_RESERVED_SHARED STV_DEFAULT"
__nv_reservedSMEM_offset_0_alias:
	.zero		0
	.zero		64


//--------------------- .nv.constant0._Z3addPfS_S_ii --------------------------
	.section	.nv.constant0._Z3addPfS_S_ii,"a",@progbits
	.sectionflags	@""
	.align	4
.nv.constant0._Z3addPfS_S_ii:
	.zero		928


//--------------------- SYMBOLS --------------------------

	.type		.nv.reservedSmem.offset0,@object
	.size		.nv.reservedSmem.offset0,0x4
